//
// Generated by NVIDIA NVVM Compiler
//
// Compiler Build ID: CL-36424714
// Cuda compilation tools, release 13.0, V13.0.88
// Based on NVVM 20.0.0
//

.version 9.0
.target sm_100
.address_size 64

	// .globl	_Z10vector_dotPfS_S_i

.visible .entry _Z10vector_dotPfS_S_i(
	.param .u64 .ptr .align 1 _Z10vector_dotPfS_S_i_param_0,
	.param .u64 .ptr .align 1 _Z10vector_dotPfS_S_i_param_1,
	.param .u64 .ptr .align 1 _Z10vector_dotPfS_S_i_param_2,
	.param .u32 _Z10vector_dotPfS_S_i_param_3
)
{
	.reg .pred 	%p<2>;
	.reg .b32 	%r<6>;
	.reg .b32 	%f<5>;
	.reg .b64 	%rd<10>;

	ld.param.u64 	%rd1, [_Z10vector_dotPfS_S_i_param_0];
	ld.param.u64 	%rd2, [_Z10vector_dotPfS_S_i_param_1];
	ld.param.u64 	%rd3, [_Z10vector_dotPfS_S_i_param_2];
	ld.param.u32 	%r2, [_Z10vector_dotPfS_S_i_param_3];
	mov.u32 	%r3, %ctaid.x;
	mov.u32 	%r4, %ntid.x;
	mov.u32 	%r5, %tid.x;
	mad.lo.s32 	%r1, %r3, %r4, %r5;
	setp.ge.s32 	%p1, %r1, %r2;
	@%p1 bra 	$L__BB0_2;
	cvta.to.global.u64 	%rd4, %rd1;
	cvta.to.global.u64 	%rd5, %rd2;
	cvta.to.global.u64 	%rd6, %rd3;
	mul.wide.s32 	%rd7, %r1, 4;
	add.s64 	%rd8, %rd4, %rd7;
	ld.global.f32 	%f1, [%rd8];
	add.s64 	%rd9, %rd5, %rd7;
	ld.global.f32 	%f2, [%rd9];
	mul.f32 	%f3, %f1, %f2;
	atom.global.add.f32 	%f4, [%rd6], %f3;
$L__BB0_2:
	ret;

}


// ===== COMPILED SASS (sm_100) =====

	.target	sm_100

	.elftype	@"ET_EXEC"


//--------------------- .note.nv.tkinfo           --------------------------
	.section	.note.nv.tkinfo,"",@"SHT_NOTE"
	.sectionflags	@"SHF_NOTE_NV_TKINFO"
	.tkinfo
        /*0018*/ 	.word	0x00000002
        /*0030*/ 	.string	""
        /*0030*/ 	.string	"ptxas"
        /*0030*/ 	.string	"Cuda compilation tools, release 13.0, V13.0.88"
        /*0030*/ 	.string	"Build cuda_13.0.r13.0/compiler.36424714_0"
        /*0030*/ 	.string	"-arch sm_100 -m 64 "



//--------------------- .note.nv.cuinfo           --------------------------
	.section	.note.nv.cuinfo,"",@"SHT_NOTE"
	.sectionflags	@"SHF_NOTE_NV_CUINFO"
        /*0018*/ 	.short	0x0002
        /*001a*/ 	.short	0x0064
        /*001c*/ 	.short	0x0082
	.zero		2


//--------------------- .nv.info                  --------------------------
	.section	.nv.info,"",@"SHT_CUDA_INFO"
	.align	4


	//----- nvinfo : EIATTR_REGCOUNT
	.align		4
        /*0000*/ 	.byte	0x04, 0x2f
        /*0002*/ 	.short	(.L_1 - .L_0)
	.align		4
.L_0:
        /*0004*/ 	.word	index@(_Z10vector_dotPfS_S_i)
        /*0008*/ 	.word	0x0000000c


	//----- nvinfo : EIATTR_FRAME_SIZE
	.align		4
.L_1:
        /*000c*/ 	.byte	0x04, 0x11
        /*000e*/ 	.short	(.L_3 - .L_2)
	.align		4
.L_2:
        /*0010*/ 	.word	index@(_Z10vector_dotPfS_S_i)
        /*0014*/ 	.word	0x00000000


	//----- nvinfo : EIATTR_MIN_STACK_SIZE
	.align		4
.L_3:
        /*0018*/ 	.byte	0x04, 0x12
        /*001a*/ 	.short	(.L_5 - .L_4)
	.align		4
.L_4:
        /*001c*/ 	.word	index@(_Z10vector_dotPfS_S_i)
        /*0020*/ 	.word	0x00000000
.L_5:


//--------------------- .nv.compat                --------------------------
	.section	.nv.compat,"",@"SHT_CUDA_COMPAT_INFO"
	.align	4
        /*0000*/ 	.byte	0x02, 0x09, 0x00, 0x00, 0x02, 0x02, 0x01, 0x00, 0x02, 0x05, 0x05, 0x00, 0x03, 0x07, 0x01, 0x01
        /*0010*/ 	.byte	0x02, 0x03, 0x00, 0x00, 0x02, 0x06, 0x01, 0x00, 0x04, 0x0b, 0x08, 0x00, 0x09, 0x00, 0x00, 0x00
        /*0020*/ 	.byte	0x00, 0x00, 0x00, 0x00


//--------------------- .nv.info._Z10vector_dotPfS_S_i --------------------------
	.section	.nv.info._Z10vector_dotPfS_S_i,"",@"SHT_CUDA_INFO"
	.sectionflags	@""
	.align	4


	//----- nvinfo : EIATTR_CUDA_API_VERSION
	.align		4
        /*0000*/ 	.byte	0x04, 0x37
        /*0002*/ 	.short	(.L_7 - .L_6)
.L_6:
        /*0004*/ 	.word	0x00000082


	//----- nvinfo : EIATTR_KPARAM_INFO
	.align		4
.L_7:
        /*0008*/ 	.byte	0x04, 0x17
        /*000a*/ 	.short	(.L_9 - .L_8)
.L_8:
        /*000c*/ 	.word	0x00000000
        /*0010*/ 	.short	0x0003
        /*0012*/ 	.short	0x0018
        /*0014*/ 	.byte	0x00, 0xf0, 0x11, 0x00


	//----- nvinfo : EIATTR_KPARAM_INFO
	.align		4
.L_9:
        /*0018*/ 	.byte	0x04, 0x17
        /*001a*/ 	.short	(.L_11 - .L_10)
.L_10:
        /*001c*/ 	.word	0x00000000
        /*0020*/ 	.short	0x0002
        /*0022*/ 	.short	0x0010
        /*0024*/ 	.byte	0x00, 0xf5, 0x21, 0x00


	//----- nvinfo : EIATTR_KPARAM_INFO
	.align		4
.L_11:
        /*0028*/ 	.byte	0x04, 0x17
        /*002a*/ 	.short	(.L_13 - .L_12)
.L_12:
        /*002c*/ 	.word	0x00000000
        /*0030*/ 	.short	0x0001
        /*0032*/ 	.short	0x0008
        /*0034*/ 	.byte	0x00, 0xf5, 0x21, 0x00


	//----- nvinfo : EIATTR_KPARAM_INFO
	.align		4
.L_13:
        /*0038*/ 	.byte	0x04, 0x17
        /*003a*/ 	.short	(.L_15 - .L_14)
.L_14:
        /*003c*/ 	.word	0x00000000
        /*0040*/ 	.short	0x0000
        /*0042*/ 	.short	0x0000
        /*0044*/ 	.byte	0x00, 0xf5, 0x21, 0x00


	//----- nvinfo : EIATTR_SPARSE_MMA_MASK
	.align		4
.L_15:
        /*0048*/ 	.byte	0x03, 0x50
        /*004a*/ 	.short	0x0000


	//----- nvinfo : EIATTR_MAXREG_COUNT
	.align		4
        /*004c*/ 	.byte	0x03, 0x1b
        /*004e*/ 	.short	0x00ff


	//----- nvinfo : EIATTR_MERCURY_ISA_VERSION
	.align		4
        /*0050*/ 	.byte	0x03, 0x5f
        /*0052*/ 	.short	0x0101


	//----- nvinfo : EIATTR_VRC_CTA_INIT_COUNT
	.align		4
        /*0054*/ 	.byte	0x02, 0x4a
	.zero		1
	.zero		1


	//----- nvinfo : EIATTR_EXIT_INSTR_OFFSETS
	.align		4
        /*0058*/ 	.byte	0x04, 0x1c
        /*005a*/ 	.short	(.L_17 - .L_16)


	//   ....[0]....
.L_16:
        /*005c*/ 	.word	0x00000070


	//   ....[1]....
        /*0060*/ 	.word	0x00000120


	//----- nvinfo : EIATTR_CBANK_PARAM_SIZE
	.align		4
.L_17:
        /*0064*/ 	.byte	0x03, 0x19
        /*0066*/ 	.short	0x001c


	//----- nvinfo : EIATTR_PARAM_CBANK
	.align		4
        /*0068*/ 	.byte	0x04, 0x0a
        /*006a*/ 	.short	(.L_19 - .L_18)
	.align		4
.L_18:
        /*006c*/ 	.word	index@(.nv.constant0._Z10vector_dotPfS_S_i)
        /*0070*/ 	.short	0x0380
        /*0072*/ 	.short	0x001c


	//----- nvinfo : EIATTR_SW_WAR
	.align		4
.L_19:
        /*0074*/ 	.byte	0x04, 0x36
        /*0076*/ 	.short	(.L_21 - .L_20)
.L_20:
        /*0078*/ 	.word	0x00000008
.L_21:


//--------------------- .nv.callgraph             --------------------------
	.section	.nv.callgraph,"",@"SHT_CUDA_CALLGRAPH"
	.align	4
	.sectionentsize	8
	.align		4
        /*0000*/ 	.word	0x00000000
	.align		4
        /*0004*/ 	.word	0xffffffff
	.align		4
        /*0008*/ 	.word	0x00000000
	.align		4
        /*000c*/ 	.word	0xfffffffe
	.align		4
        /*0010*/ 	.word	0x00000000
	.align		4
        /*0014*/ 	.word	0xfffffffd
	.align		4
        /*0018*/ 	.word	0x00000000
	.align		4
        /*001c*/ 	.word	0xfffffffc


//--------------------- .text._Z10vector_dotPfS_S_i --------------------------
	.section	.text._Z10vector_dotPfS_S_i,"ax",@progbits
	.align	128
        .global         _Z10vector_dotPfS_S_i
        .type           _Z10vector_dotPfS_S_i,@function
        .size           _Z10vector_dotPfS_S_i,(.L_x_1 - _Z10vector_dotPfS_S_i)
        .other          _Z10vector_dotPfS_S_i,@"STO_CUDA_ENTRY STV_DEFAULT"
_Z10vector_dotPfS_S_i:
.text._Z10vector_dotPfS_S_i:
[----:B------:R-:W-:Y:S01]  /*0000*/  LDC R1, c[0x0][0x37c] ;  /* 0x0000df00ff017b82 */ /* 0x000fe20000000800 */
[----:B------:R-:W0:Y:S07]  /*0010*/  S2R R0, SR_TID.X ;  /* 0x0000000000007919 */ /* 0x000e2e0000002100 */
[----:B------:R-:W0:Y:S01]  /*0020*/  S2UR UR4, SR_CTAID.X ;  /* 0x00000000000479c3 */ /* 0x000e220000002500 */
[----:B------:R-:W1:Y:S07]  /*0030*/  LDCU UR5, c[0x0][0x398] ;  /* 0x00007300ff0577ac */ /* 0x000e6e0008000800 */
[----:B------:R-:W0:Y:S02]  /*0040*/  LDC R7, c[0x0][0x360] ;  /* 0x0000d800ff077b82 */ /* 0x000e240000000800 */
[----:B0-----:R-:W-:-:S05]  /*0050*/  IMAD R7, R7, UR4, R0 ;  /* 0x0000000407077c24 */ /* 0x001fca000f8e0200 */
[----:B-1----:R-:W-:-:S13]  /*0060*/  ISETP.GE.AND P0, PT, R7, UR5, PT ;  /* 0x0000000507007c0c */ /* 0x002fda000bf06270 */
[----:B------:R-:W-:Y:S05]  /*0070*/  @P0 EXIT ;  /* 0x000000000000094d */ /* 0x000fea0003800000 */
[----:B------:R-:W0:Y:S01]  /*0080*/  LDC.64 R2, c[0x0][0x380] ;  /* 0x0000e000ff027b82 */ /* 0x000e220000000a00 */
[----:B------:R-:W1:Y:S07]  /*0090*/  LDCU.64 UR4, c[0x0][0x358] ;  /* 0x00006b00ff0477ac */ /* 0x000e6e0008000a00 */
[----:B------:R-:W2:Y:S01]  /*00a0*/  LDC.64 R4, c[0x0][0x388] ;  /* 0x0000e200ff047b82 */ /* 0x000ea20000000a00 */
[----:B0-----:R-:W-:-:S06]  /*00b0*/  IMAD.WIDE R2, R7, 0x4, R2 ;  /* 0x0000000407027825 */ /* 0x001fcc00078e0202 */
[----:B-1----:R-:W3:Y:S01]  /*00c0*/  LDG.E R2, desc[UR4][R2.64] ;  /* 0x0000000402027981 */ /* 0x002ee2000c1e1900 */
[----:B--2---:R-:W-:-:S06]  /*00d0*/  IMAD.WIDE R4, R7, 0x4, R4 ;  /* 0x0000000407047825 */ /* 0x004fcc00078e0204 */
[----:B------:R-:W3:Y:S01]  /*00e0*/  LDG.E R5, desc[UR4][R4.64] ;  /* 0x0000000404057981 */ /* 0x000ee2000c1e1900 */
[----:B------:R-:W0:Y:S01]  /*00f0*/  LDC.64 R6, c[0x0][0x390] ;  /* 0x0000e400ff067b82 */ /* 0x000e220000000a00 */
[----:B---3--:R-:W-:-:S05]  /*0100*/  FMUL R9, R2, R5 ;  /* 0x0000000502097220 */ /* 0x008fca0000400000 */
[----:B0-----:R-:W-:Y:S01]  /*0110*/  REDG.E.ADD.F32.FTZ.RN.STRONG.GPU desc[UR4][R6.64], R9 ;  /* 0x00000009060079a6 */ /* 0x001fe2000c12f304 */
[----:B------:R-:W-:Y:S05]  /*0120*/  EXIT ;  /* 0x000000000000794d */ /* 0x000fea0003800000 */
.L_x_0:
[----:B------:R-:W-:-:S00]  /*0130*/  BRA `(.L_x_0) ;  /* 0xfffffffc00fc7947 */ /* 0x000fc0000383ffff */
[----:B------:R-:W-:-:S00]  /*0140*/  NOP ;  /* 0x0000000000007918 */ /* 0x000fc00000000000 */
        /* <DEDUP_REMOVED lines=11> */
.L_x_1:


//--------------------- .nv.shared.reserved.0     --------------------------
	.section	.nv.shared.reserved.0,"aw",@nobits
	.weak		__nv_reservedSMEM_offset_0_alias
	.size		__nv_reservedSMEM_offset_0_alias, 0, 64
	.other		__nv_reservedSMEM_offset_0_alias,@"STO_CUDA_RESERVED_SHARED STV_DEFAULT"
__nv_reservedSMEM_offset_0_alias:
	.zero		0
	.zero		64


//--------------------- .nv.constant0._Z10vector_dotPfS_S_i --------------------------
	.section	.nv.constant0._Z10vector_dotPfS_S_i,"a",@progbits
	.sectionflags	@""
	.align	4
.nv.constant0._Z10vector_dotPfS_S_i:
	.zero		924


//--------------------- SYMBOLS --------------------------

	.type		.nv.reservedSmem.offset0,@object
	.size		.nv.reservedSmem.offset0,0x4
